	.headerflags	@"EF_CUDA_TEXMODE_UNIFIED EF_CUDA_64BIT_ADDRESS EF_CUDA_ACCELERATORS EF_CUDA_SM90 EF_CUDA_VIRTUAL_SM(EF_CUDA_SM90)"
	.elftype	@"ET_EXEC"


//--------------------- .nv.info                  --------------------------
	.section	.nv.info,"",@"SHT_CUDA_INFO"
	.align	4


	//----- nvinfo : EIATTR_REGCOUNT
	.align		4
        /*0000*/ 	.byte	0x04, 0x2f
        /*0002*/ 	.short	(.L_1 - .L_0)
	.align		4
.L_0:
        /*0004*/ 	.word	index@(triton_poi_fused_cat_45)
        /*0008*/ 	.word	0x0000000e


	//----- nvinfo : EIATTR_MIN_STACK_SIZE
	.align		4
.L_1:
        /*000c*/ 	.byte	0x04, 0x12
        /*000e*/ 	.short	(.L_3 - .L_2)
	.align		4
.L_2:
        /*0010*/ 	.word	index@(triton_poi_fused_cat_45)
        /*0014*/ 	.word	0x00000000


	//----- nvinfo : EIATTR_FRAME_SIZE
	.align		4
.L_3:
        /*0018*/ 	.byte	0x04, 0x11
        /*001a*/ 	.short	(.L_5 - .L_4)
	.align		4
.L_4:
        /*001c*/ 	.word	index@(triton_poi_fused_cat_45)
        /*0020*/ 	.word	0x00000000


	//----- nvinfo : EIATTR_MIN_STACK_SIZE
	.align		4
.L_5:
        /*0024*/ 	.byte	0x04, 0x12
        /*0026*/ 	.short	(.L_7 - .L_6)
	.align		4
.L_6:
        /*0028*/ 	.word	index@(triton_poi_fused_cat_45)
        /*002c*/ 	.word	0x00000000
.L_7:


//--------------------- .nv.info.triton_poi_fused_cat_45 --------------------------
	.section	.nv.info.triton_poi_fused_cat_45,"",@"SHT_CUDA_INFO"
	.sectionflags	@""
	.align	4


	//----- nvinfo : EIATTR_CUDA_API_VERSION
	.align		4
        /*0000*/ 	.byte	0x04, 0x37
        /*0002*/ 	.short	(.L_9 - .L_8)
.L_8:
        /*0004*/ 	.word	0x0000007c


	//----- nvinfo : EIATTR_KPARAM_INFO
	.align		4
.L_9:
        /*0008*/ 	.byte	0x04, 0x17
        /*000a*/ 	.short	(.L_11 - .L_10)
.L_10:
        /*000c*/ 	.word	0x00000000
        /*0010*/ 	.short	0x0004
        /*0012*/ 	.short	0x0020
        /*0014*/ 	.byte	0x00, 0xf0, 0x11, 0x00


	//----- nvinfo : EIATTR_KPARAM_INFO
	.align		4
.L_11:
        /*0018*/ 	.byte	0x04, 0x17
        /*001a*/ 	.short	(.L_13 - .L_12)
.L_12:
        /*001c*/ 	.word	0x00000000
        /*0020*/ 	.short	0x0003
        /*0022*/ 	.short	0x0018
        /*0024*/ 	.byte	0x00, 0xf4, 0x21, 0x00


	//----- nvinfo : EIATTR_KPARAM_INFO
	.align		4
.L_13:
        /*0028*/ 	.byte	0x04, 0x17
        /*002a*/ 	.short	(.L_15 - .L_14)
.L_14:
        /*002c*/ 	.word	0x00000000
        /*0030*/ 	.short	0x0002
        /*0032*/ 	.short	0x0010
        /*0034*/ 	.byte	0x00, 0xf4, 0x21, 0x00


	//----- nvinfo : EIATTR_KPARAM_INFO
	.align		4
.L_15:
        /*0038*/ 	.byte	0x04, 0x17
        /*003a*/ 	.short	(.L_17 - .L_16)
.L_16:
        /*003c*/ 	.word	0x00000000
        /*0040*/ 	.short	0x0001
        /*0042*/ 	.short	0x0008
        /*0044*/ 	.byte	0x00, 0xf4, 0x21, 0x00


	//----- nvinfo : EIATTR_KPARAM_INFO
	.align		4
.L_17:
        /*0048*/ 	.byte	0x04, 0x17
        /*004a*/ 	.short	(.L_19 - .L_18)
.L_18:
        /*004c*/ 	.word	0x00000000
        /*0050*/ 	.short	0x0000
        /*0052*/ 	.short	0x0000
        /*0054*/ 	.byte	0x00, 0xf4, 0x21, 0x00


	//----- nvinfo : EIATTR_SPARSE_MMA_MASK
	.align		4
.L_19:
        /*0058*/ 	.byte	0x03, 0x50
        /*005a*/ 	.short	0x0000


	//----- nvinfo : EIATTR_MAXREG_COUNT
	.align		4
        /*005c*/ 	.byte	0x03, 0x1b
        /*005e*/ 	.short	0x00ff


	//----- nvinfo : EIATTR_EXIT_INSTR_OFFSETS
	.align		4
        /*0060*/ 	.byte	0x04, 0x1c
        /*0062*/ 	.short	(.L_21 - .L_20)


	//   ....[0]....
.L_20:
        /*0064*/ 	.word	0x000003a0


	//----- nvinfo : EIATTR_REQNTID
	.align		4
.L_21:
        /*0068*/ 	.byte	0x04, 0x10
        /*006a*/ 	.short	(.L_23 - .L_22)
.L_22:
        /*006c*/ 	.word	0x00000080
        /*0070*/ 	.word	0x00000001
        /*0074*/ 	.word	0x00000001


	//----- nvinfo : EIATTR_CBANK_PARAM_SIZE
	.align		4
.L_23:
        /*0078*/ 	.byte	0x03, 0x19
        /*007a*/ 	.short	0x0024


	//----- nvinfo : EIATTR_PARAM_CBANK
	.align		4
        /*007c*/ 	.byte	0x04, 0x0a
        /*007e*/ 	.short	(.L_25 - .L_24)
	.align		4
.L_24:
        /*0080*/ 	.word	index@(.nv.constant0.triton_poi_fused_cat_45)
        /*0084*/ 	.short	0x0210
        /*0086*/ 	.short	0x0024


	//----- nvinfo : EIATTR_SW_WAR
	.align		4
.L_25:
        /*0088*/ 	.byte	0x04, 0x36
        /*008a*/ 	.short	(.L_27 - .L_26)
.L_26:
        /*008c*/ 	.word	0x00000008
.L_27:


//--------------------- .nv.callgraph             --------------------------
	.section	.nv.callgraph,"",@"SHT_CUDA_CALLGRAPH"
	.align	4
	.sectionentsize	8
	.align		4
        /*0000*/ 	.word	0x00000000
	.align		4
        /*0004*/ 	.word	0xffffffff
	.align		4
        /*0008*/ 	.word	0x00000000
	.align		4
        /*000c*/ 	.word	0xfffffffe
	.align		4
        /*0010*/ 	.word	0x00000000
	.align		4
        /*0014*/ 	.word	0xfffffffd
	.align		4
        /*0018*/ 	.word	0x00000000
	.align		4
        /*001c*/ 	.word	0xfffffffc


//--------------------- .text.triton_poi_fused_cat_45 --------------------------
	.section	.text.triton_poi_fused_cat_45,"ax",@progbits
	.align	128
        .global         triton_poi_fused_cat_45
        .type           triton_poi_fused_cat_45,@function
        .size           triton_poi_fused_cat_45,(.L_x_1 - triton_poi_fused_cat_45)
        .other          triton_poi_fused_cat_45,@"STO_CUDA_ENTRY STV_DEFAULT"
triton_poi_fused_cat_45:
.text.triton_poi_fused_cat_45:
[----:B------:R-:W-:Y:S01]  /*0000*/  LDC R1, c[0x0][0x28] ;  /* 0x00000a00ff017b82 */ /* 0x000fe20000000800 */
[----:B------:R-:W1:Y:S07]  /*0010*/  S2R R0, SR_TID.X ;  /* 0x0000000000007919 */ /* 0x000e6e0000002100 */
[----:B------:R-:W2:Y:S01]  /*0020*/  LDC.64 R4, c[0x0][0x218] ;  /* 0x00008600ff047b82 */ /* 0x000ea20000000a00 */
[----:B------:R-:W-:Y:S01]  /*0030*/  CS2R R10, SRZ ;  /* 0x00000000000a7805 */ /* 0x000fe2000001ff00 */
[----:B------:R-:W-:Y:S01]  /*0040*/  ULDC.64 UR4, c[0x0][0x208] ;  /* 0x0000820000047ab9 */ /* 0x000fe20000000a00 */
[----:B------:R-:W3:Y:S05]  /*0050*/  S2R R3, SR_CTAID.X ;  /* 0x0000000000037919 */ /* 0x000eea0000002500 */
[----:B------:R-:W4:Y:S01]  /*0060*/  LDC.64 R6, c[0x0][0x220] ;  /* 0x00008800ff067b82 */ /* 0x000f220000000a00 */
[----:B-1----:R-:W-:-:S04]  /*0070*/  LOP3.LUT R0, R0, 0x7f, RZ, 0xc0, !PT ;  /* 0x0000007f00007812 */ /* 0x002fc800078ec0ff */
[----:B---3--:R-:W-:-:S04]  /*0080*/  LEA R0, R3, R0, 0x7 ;  /* 0x0000000003007211 */ /* 0x008fc800078e38ff */
[----:B------:R-:W-:-:S04]  /*0090*/  SHF.R.S32.HI R3, RZ, 0x1f, R0 ;  /* 0x0000001fff037819 */ /* 0x000fc80000011400 */
[----:B------:R-:W-:-:S04]  /*00a0*/  LEA.HI R3, R3, R0, RZ, 0xa ;  /* 0x0000000003037211 */ /* 0x000fc800078f50ff */
[----:B------:R-:W-:Y:S02]  /*00b0*/  LOP3.LUT R9, R3, 0xfffffc00, RZ, 0xc0, !PT ;  /* 0xfffffc0003097812 */ /* 0x000fe400078ec0ff */
[----:B------:R-:W-:Y:S02]  /*00c0*/  SHF.R.S32.HI R3, RZ, 0xa, R3 ;  /* 0x0000000aff037819 */ /* 0x000fe40000011403 */
[----:B------:R-:W-:-:S04]  /*00d0*/  IADD3 R2, R0, -R9, RZ ;  /* 0x8000000900027210 */ /* 0x000fc80007ffe0ff */
[C---:B------:R-:W-:Y:S02]  /*00e0*/  ISETP.GE.AND P0, PT, R2.reuse, 0x200, PT ;  /* 0x000002000200780c */ /* 0x040fe40003f06270 */
[----:B------:R-:W-:Y:S02]  /*00f0*/  ISETP.GT.AND P1, PT, R2, 0x1ff, PT ;  /* 0x000001ff0200780c */ /* 0x000fe40003f24270 */
[----:B------:R-:W-:Y:S02]  /*0100*/  LEA R9, R3, R2, 0x9 ;  /* 0x0000000203097211 */ /* 0x000fe400078e48ff */
[----:B------:R-:W1:Y:S03]  /*0110*/  LDC.64 R2, c[0x0][0x210] ;  /* 0x00008400ff027b82 */ /* 0x000e660000000a00 */
[----:B--2---:R-:W-:-:S04]  /*0120*/  IMAD.WIDE R4, R9, 0x4, R4 ;  /* 0x0000000409047825 */ /* 0x004fc800078e0204 */
[C---:B----4-:R-:W-:Y:S01]  /*0130*/  IMAD.WIDE R6, R9.reuse, 0x4, R6 ;  /* 0x0000000409067825 */ /* 0x050fe200078e0206 */
[----:B------:R-:W2:Y:S04]  /*0140*/  @!P0 LDG.E.EL R10, desc[UR4][R4.64] ;  /* 0x00000004040a8981 */ /* 0x000ea8000c2e1900 */
[----:B------:R3:W4:Y:S01]  /*0150*/  @P1 LDG.E.EL R11, desc[UR4][R6.64+-0x800] ;  /* 0xfff80004060b1981 */ /* 0x000722000c2e1900 */
[----:B------:R-:W-:Y:S01]  /*0160*/  HFMA2.MMA R8, -RZ, RZ, 0, 0 ;  /* 0x00000000ff087435 */ /* 0x000fe200000001ff */
[----:B-1----:R-:W-:-:S09]  /*0170*/  IMAD.WIDE R2, R9, 0x4, R2 ;  /* 0x0000000409027825 */ /* 0x002fd200078e0202 */
[----:B------:R1:W5:Y:S01]  /*0180*/  @!P0 LDG.E.EL R8, desc[UR4][R2.64] ;  /* 0x0000000402088981 */ /* 0x000362000c2e1900 */
[----:B---3--:R-:W-:Y:S02]  /*0190*/  MOV R7, 0x3e800000 ;  /* 0x3e80000000077802 */ /* 0x008fe40000000f00 */
[----:B--2---:R-:W-:Y:S02]  /*01a0*/  SEL R10, R10, RZ, !P0 ;  /* 0x000000ff0a0a7207 */ /* 0x004fe40004000000 */
[----:B----4-:R-:W-:-:S03]  /*01b0*/  SEL R11, R11, RZ, P1 ;  /* 0x000000ff0b0b7207 */ /* 0x010fc60000800000 */
[----:B------:R-:W-:Y:S02]  /*01c0*/  FADD R9, RZ, -R10 ;  /* 0x8000000aff097221 */ /* 0x000fe40000000000 */
[----:B------:R-:W-:Y:S02]  /*01d0*/  FADD R4, RZ, -R11 ;  /* 0x8000000bff047221 */ /* 0x000fe40000000000 */
[----:B------:R-:W-:Y:S02]  /*01e0*/  FMUL R9, R9, 1.4426950216293334961 ;  /* 0x3fb8aa3b09097820 */ /* 0x000fe40000400000 */
[----:B------:R-:W-:-:S03]  /*01f0*/  FMUL R5, R4, 1.4426950216293334961 ;  /* 0x3fb8aa3b04057820 */ /* 0x000fc60000400000 */
[----:B------:R-:W-:Y:S02]  /*0200*/  FSETP.GEU.AND P1, PT, R9, -126, PT ;  /* 0xc2fc00000900780b */ /* 0x000fe40003f2e000 */
[----:B------:R-:W-:-:S11]  /*0210*/  FSETP.GEU.AND P2, PT, R5, -126, PT ;  /* 0xc2fc00000500780b */ /* 0x000fd60003f4e000 */
[----:B------:R-:W-:Y:S02]  /*0220*/  @!P1 FMUL R9, R9, 0.5 ;  /* 0x3f00000009099820 */ /* 0x000fe40000400000 */
[----:B------:R-:W-:Y:S02]  /*0230*/  @!P2 FMUL R5, R5, 0.5 ;  /* 0x3f0000000505a820 */ /* 0x000fe40000400000 */
[----:B------:R5:W2:Y:S08]  /*0240*/  MUFU.EX2 R4, R9 ;  /* 0x0000000900047308 */ /* 0x000ab00000000800 */
[----:B-1----:R-:W1:Y:S01]  /*0250*/  MUFU.EX2 R2, R5 ;  /* 0x0000000500027308 */ /* 0x002e620000000800 */
[----:B-----5:R-:W-:Y:S01]  /*0260*/  SEL R9, R8, RZ, !P0 ;  /* 0x000000ff08097207 */ /* 0x020fe20004000000 */
[----:B--2---:R-:W-:-:S04]  /*0270*/  @!P1 FMUL R4, R4, R4 ;  /* 0x0000000404049220 */ /* 0x004fc80000400000 */
[----:B------:R-:W-:Y:S01]  /*0280*/  FADD R4, R4, 1 ;  /* 0x3f80000004047421 */ /* 0x000fe20000000000 */
[----:B-1----:R-:W-:-:S04]  /*0290*/  @!P2 FMUL R2, R2, R2 ;  /* 0x000000020202a220 */ /* 0x002fc80000400000 */
[----:B------:R-:W-:Y:S01]  /*02a0*/  FSETP.GT.AND P1, PT, R4, 8.50705917302346158658e+37, PT ;  /* 0x7e8000000400780b */ /* 0x000fe20003f24000 */
[----:B------:R-:W-:-:S03]  /*02b0*/  FADD R6, R2, 1 ;  /* 0x3f80000002067421 */ /* 0x000fc60000000000 */
[----:B------:R-:W-:Y:S01]  /*02c0*/  FSEL R5, R7, 1, P1 ;  /* 0x3f80000007057808 */ /* 0x000fe20000800000 */
[----:B------:R-:W1:Y:S01]  /*02d0*/  LDC.64 R2, c[0x0][0x228] ;  /* 0x00008a00ff027b82 */ /* 0x000e620000000a00 */
[----:B------:R-:W-:-:S04]  /*02e0*/  FSETP.GT.AND P2, PT, R6, 8.50705917302346158658e+37, PT ;  /* 0x7e8000000600780b */ /* 0x000fc80003f44000 */
[----:B------:R-:W-:-:S03]  /*02f0*/  FSEL R7, R7, 1, P2 ;  /* 0x3f80000007077808 */ /* 0x000fc60001000000 */
[----:B------:R-:W-:-:S06]  /*0300*/  @P1 FMUL R4, R4, 0.25 ;  /* 0x3e80000004041820 */ /* 0x000fcc0000400000 */
[----:B------:R-:W2:Y:S01]  /*0310*/  MUFU.RCP R4, R4 ;  /* 0x0000000400047308 */ /* 0x000ea20000001000 */
[----:B------:R-:W-:-:S07]  /*0320*/  @P2 FMUL R6, R6, 0.25 ;  /* 0x3e80000006062820 */ /* 0x000fce0000400000 */
[----:B------:R-:W3:Y:S01]  /*0330*/  MUFU.RCP R6, R6 ;  /* 0x0000000600067308 */ /* 0x000ee20000001000 */
[----:B-1----:R-:W-:-:S04]  /*0340*/  IMAD.WIDE R2, R0, 0x4, R2 ;  /* 0x0000000400027825 */ /* 0x002fc800078e0202 */
[----:B--2---:R-:W-:-:S04]  /*0350*/  FMUL R5, R4, R5 ;  /* 0x0000000504057220 */ /* 0x004fc80000400000 */
[----:B------:R-:W-:Y:S01]  /*0360*/  FFMA R5, R10, R5, R9 ;  /* 0x000000050a057223 */ /* 0x000fe20000000009 */
[----:B---3--:R-:W-:-:S04]  /*0370*/  FMUL R8, R6, R7 ;  /* 0x0000000706087220 */ /* 0x008fc80000400000 */
[----:B------:R-:W-:-:S05]  /*0380*/  @P0 FMUL R5, R11, R8 ;  /* 0x000000080b050220 */ /* 0x000fca0000400000 */
[----:B------:R-:W-:Y:S01]  /*0390*/  STG.E desc[UR4][R2.64], R5 ;  /* 0x0000000502007986 */ /* 0x000fe2000c101904 */
[----:B------:R-:W-:Y:S05]  /*03a0*/  EXIT ;  /* 0x000000000000794d */ /* 0x000fea0003800000 */
.L_x_0:
[----:B------:R-:W-:-:S00]  /*03b0*/  BRA `(.L_x_0) ;  /* 0xfffffffc00fc7947 */ /* 0x000fc0000383ffff */
[----:B------:R-:W-:-:S00]  /*03c0*/  NOP ;  /* 0x0000000000007918 */ /* 0x000fc00000000000 */
        /* <DEDUP_REMOVED lines=11> */
.L_x_1:


//--------------------- .nv.constant0.triton_poi_fused_cat_45 --------------------------
	.section	.nv.constant0.triton_poi_fused_cat_45,"a",@progbits
	.sectionflags	@""
	.align	4
.nv.constant0.triton_poi_fused_cat_45:
	.zero		564
